	.headerflags	@"EF_CUDA_TEXMODE_UNIFIED EF_CUDA_64BIT_ADDRESS EF_CUDA_ACCELERATORS EF_CUDA_SM90 EF_CUDA_VIRTUAL_SM(EF_CUDA_SM90)"
	.elftype	@"ET_EXEC"


//--------------------- .nv.info                  --------------------------
	.section	.nv.info,"",@"SHT_CUDA_INFO"
	.align	4


	//----- nvinfo : EIATTR_REGCOUNT
	.align		4
        /*0000*/ 	.byte	0x04, 0x2f
        /*0002*/ 	.short	(.L_3 - .L_2)
	.align		4
.L_2:
        /*0004*/ 	.word	index@(triton_poi_fused__native_batch_norm_legit_no_training_27)
        /*0008*/ 	.word	0x00000016


	//----- nvinfo : EIATTR_MIN_STACK_SIZE
	.align		4
.L_3:
        /*000c*/ 	.byte	0x04, 0x12
        /*000e*/ 	.short	(.L_5 - .L_4)
	.align		4
.L_4:
        /*0010*/ 	.word	index@(triton_poi_fused__native_batch_norm_legit_no_training_27)
        /*0014*/ 	.word	0x00000000


	//----- nvinfo : EIATTR_FRAME_SIZE
	.align		4
.L_5:
        /*0018*/ 	.byte	0x04, 0x11
        /*001a*/ 	.short	(.L_7 - .L_6)
	.align		4
.L_6:
        /*001c*/ 	.word	index@(triton_poi_fused__native_batch_norm_legit_no_training_27)
        /*0020*/ 	.word	0x00000000


	//----- nvinfo : EIATTR_MIN_STACK_SIZE
	.align		4
.L_7:
        /*0024*/ 	.byte	0x04, 0x12
        /*0026*/ 	.short	(.L_9 - .L_8)
	.align		4
.L_8:
        /*0028*/ 	.word	index@(triton_poi_fused__native_batch_norm_legit_no_training_27)
        /*002c*/ 	.word	0x00000000
.L_9:


//--------------------- .nv.info.triton_poi_fused__native_batch_norm_legit_no_training_27 --------------------------
	.section	.nv.info.triton_poi_fused__native_batch_norm_legit_no_training_27,"",@"SHT_CUDA_INFO"
	.sectionflags	@""
	.align	4


	//----- nvinfo : EIATTR_CUDA_API_VERSION
	.align		4
        /*0000*/ 	.byte	0x04, 0x37
        /*0002*/ 	.short	(.L_11 - .L_10)
.L_10:
        /*0004*/ 	.word	0x0000007c


	//----- nvinfo : EIATTR_KPARAM_INFO
	.align		4
.L_11:
        /*0008*/ 	.byte	0x04, 0x17
        /*000a*/ 	.short	(.L_13 - .L_12)
.L_12:
        /*000c*/ 	.word	0x00000000
        /*0010*/ 	.short	0x0006
        /*0012*/ 	.short	0x0030
        /*0014*/ 	.byte	0x00, 0xf0, 0x11, 0x00


	//----- nvinfo : EIATTR_KPARAM_INFO
	.align		4
.L_13:
        /*0018*/ 	.byte	0x04, 0x17
        /*001a*/ 	.short	(.L_15 - .L_14)
.L_14:
        /*001c*/ 	.word	0x00000000
        /*0020*/ 	.short	0x0005
        /*0022*/ 	.short	0x0028
        /*0024*/ 	.byte	0x00, 0xf4, 0x21, 0x00


	//----- nvinfo : EIATTR_KPARAM_INFO
	.align		4
.L_15:
        /*0028*/ 	.byte	0x04, 0x17
        /*002a*/ 	.short	(.L_17 - .L_16)
.L_16:
        /*002c*/ 	.word	0x00000000
        /*0030*/ 	.short	0x0004
        /*0032*/ 	.short	0x0020
        /*0034*/ 	.byte	0x00, 0xf4, 0x21, 0x00


	//----- nvinfo : EIATTR_KPARAM_INFO
	.align		4
.L_17:
        /*0038*/ 	.byte	0x04, 0x17
        /*003a*/ 	.short	(.L_19 - .L_18)
.L_18:
        /*003c*/ 	.word	0x00000000
        /*0040*/ 	.short	0x0003
        /*0042*/ 	.short	0x0018
        /*0044*/ 	.byte	0x00, 0xf4, 0x21, 0x00


	//----- nvinfo : EIATTR_KPARAM_INFO
	.align		4
.L_19:
        /*0048*/ 	.byte	0x04, 0x17
        /*004a*/ 	.short	(.L_21 - .L_20)
.L_20:
        /*004c*/ 	.word	0x00000000
        /*0050*/ 	.short	0x0002
        /*0052*/ 	.short	0x0010
        /*0054*/ 	.byte	0x00, 0xf4, 0x21, 0x00


	//----- nvinfo : EIATTR_KPARAM_INFO
	.align		4
.L_21:
        /*0058*/ 	.byte	0x04, 0x17
        /*005a*/ 	.short	(.L_23 - .L_22)
.L_22:
        /*005c*/ 	.word	0x00000000
        /*0060*/ 	.short	0x0001
        /*0062*/ 	.short	0x0008
        /*0064*/ 	.byte	0x00, 0xf4, 0x21, 0x00


	//----- nvinfo : EIATTR_KPARAM_INFO
	.align		4
.L_23:
        /*0068*/ 	.byte	0x04, 0x17
        /*006a*/ 	.short	(.L_25 - .L_24)
.L_24:
        /*006c*/ 	.word	0x00000000
        /*0070*/ 	.short	0x0000
        /*0072*/ 	.short	0x0000
        /*0074*/ 	.byte	0x00, 0xf4, 0x21, 0x00


	//----- nvinfo : EIATTR_SPARSE_MMA_MASK
	.align		4
.L_25:
        /*0078*/ 	.byte	0x03, 0x50
        /*007a*/ 	.short	0x0000


	//----- nvinfo : EIATTR_MAXREG_COUNT
	.align		4
        /*007c*/ 	.byte	0x03, 0x1b
        /*007e*/ 	.short	0x00ff


	//----- nvinfo : EIATTR_EXIT_INSTR_OFFSETS
	.align		4
        /*0080*/ 	.byte	0x04, 0x1c
        /*0082*/ 	.short	(.L_27 - .L_26)


	//   ....[0]....
.L_26:
        /*0084*/ 	.word	0x000003d0


	//   ....[1]....
        /*0088*/ 	.word	0x000003f0


	//----- nvinfo : EIATTR_REQNTID
	.align		4
.L_27:
        /*008c*/ 	.byte	0x04, 0x10
        /*008e*/ 	.short	(.L_29 - .L_28)
.L_28:
        /*0090*/ 	.word	0x00000080
        /*0094*/ 	.word	0x00000001
        /*0098*/ 	.word	0x00000001


	//----- nvinfo : EIATTR_CBANK_PARAM_SIZE
	.align		4
.L_29:
        /*009c*/ 	.byte	0x03, 0x19
        /*009e*/ 	.short	0x0034


	//----- nvinfo : EIATTR_PARAM_CBANK
	.align		4
        /*00a0*/ 	.byte	0x04, 0x0a
        /*00a2*/ 	.short	(.L_31 - .L_30)
	.align		4
.L_30:
        /*00a4*/ 	.word	index@(.nv.constant0.triton_poi_fused__native_batch_norm_legit_no_training_27)
        /*00a8*/ 	.short	0x0210
        /*00aa*/ 	.short	0x0034


	//----- nvinfo : EIATTR_SW_WAR
	.align		4
.L_31:
        /*00ac*/ 	.byte	0x04, 0x36
        /*00ae*/ 	.short	(.L_33 - .L_32)
.L_32:
        /*00b0*/ 	.word	0x00000008
.L_33:


//--------------------- .nv.callgraph             --------------------------
	.section	.nv.callgraph,"",@"SHT_CUDA_CALLGRAPH"
	.align	4
	.sectionentsize	8
	.align		4
        /*0000*/ 	.word	0x00000000
	.align		4
        /*0004*/ 	.word	0xffffffff
	.align		4
        /*0008*/ 	.word	0x00000000
	.align		4
        /*000c*/ 	.word	0xfffffffe
	.align		4
        /*0010*/ 	.word	0x00000000
	.align		4
        /*0014*/ 	.word	0xfffffffd
	.align		4
        /*0018*/ 	.word	0x00000000
	.align		4
        /*001c*/ 	.word	0xfffffffc


//--------------------- .nv.constant4             --------------------------
	.section	.nv.constant4,"a",@progbits
	.align	8
	.align		8
.nv.constant4:
        /*0000*/ 	.dword	_$_str
	.align		8
        /*0008*/ 	.dword	_$_str_$_2


//--------------------- .text.triton_poi_fused__native_batch_norm_legit_no_training_27 --------------------------
	.section	.text.triton_poi_fused__native_batch_norm_legit_no_training_27,"ax",@progbits
	.align	128
        .global         triton_poi_fused__native_batch_norm_legit_no_training_27
        .type           triton_poi_fused__native_batch_norm_legit_no_training_27,@function
        .size           triton_poi_fused__native_batch_norm_legit_no_training_27,(.L_x_1 - triton_poi_fused__native_batch_norm_legit_no_training_27)
        .other          triton_poi_fused__native_batch_norm_legit_no_training_27,@"STO_CUDA_ENTRY STV_DEFAULT"
triton_poi_fused__native_batch_norm_legit_no_training_27:
.text.triton_poi_fused__native_batch_norm_legit_no_training_27:
[----:B------:R-:W0:Y:S01]  /*0000*/  LDC R1, c[0x0][0x28] ;  /* 0x00000a00ff017b82 */ /* 0x000e220000000800 */
[----:B------:R-:W1:Y:S07]  /*0010*/  S2R R0, SR_TID.X ;  /* 0x0000000000007919 */ /* 0x000e6e0000002100 */
[----:B------:R-:W2:Y:S01]  /*0020*/  LDC.64 R8, c[0x0][0x220] ;  /* 0x00008800ff087b82 */ /* 0x000ea20000000a00 */
[----:B------:R-:W-:Y:S01]  /*0030*/  ULDC.64 UR4, c[0x0][0x208] ;  /* 0x0000820000047ab9 */ /* 0x000fe20000000a00 */
[----:B------:R-:W3:Y:S06]  /*0040*/  S2R R3, SR_CTAID.X ;  /* 0x0000000000037919 */ /* 0x000eec0000002500 */
[----:B------:R-:W4:Y:S08]  /*0050*/  LDC.64 R12, c[0x0][0x210] ;  /* 0x00008400ff0c7b82 */ /* 0x000f300000000a00 */
[----:B------:R-:W5:Y:S08]  /*0060*/  LDC.64 R14, c[0x0][0x218] ;  /* 0x00008600ff0e7b82 */ /* 0x000f700000000a00 */
[----:B------:R-:W5:Y:S01]  /*0070*/  LDC.64 R16, c[0x0][0x228] ;  /* 0x00008a00ff107b82 */ /* 0x000f620000000a00 */
[----:B-1----:R-:W-:-:S07]  /*0080*/  SHF.L.U32 R0, R0, 0x1, RZ ;  /* 0x0000000100007819 */ /* 0x002fce00000006ff */
[----:B------:R-:W1:Y:S01]  /*0090*/  LDC.64 R18, c[0x0][0x230] ;  /* 0x00008c00ff127b82 */ /* 0x000e620000000a00 */
[----:B------:R-:W-:-:S04]  /*00a0*/  LOP3.LUT R0, R0, 0xfe, RZ, 0xc0, !PT ;  /* 0x000000fe00007812 */ /* 0x000fc800078ec0ff */
[----:B---3--:R-:W-:-:S04]  /*00b0*/  LEA R0, R3, R0, 0x8 ;  /* 0x0000000003007211 */ /* 0x008fc800078e40ff */
[C---:B------:R-:W-:Y:S01]  /*00c0*/  ISETP.GE.AND P4, PT, R0.reuse, 0x1800, PT ;  /* 0x000018000000780c */ /* 0x040fe20003f86270 */
[----:B------:R-:W-:-:S05]  /*00d0*/  IMAD.HI R2, R0, 0x2aaaaaab, RZ ;  /* 0x2aaaaaab00027827 */ /* 0x000fca00078e02ff */
[----:B------:R-:W-:-:S04]  /*00e0*/  SHF.R.U32.HI R3, RZ, 0x1f, R2 ;  /* 0x0000001fff037819 */ /* 0x000fc80000011602 */
[----:B------:R-:W-:-:S05]  /*00f0*/  LEA.HI R3, R2, R3, RZ, 0x18 ;  /* 0x0000000302037211 */ /* 0x000fca00078fc0ff */
[----:B------:R-:W-:Y:S01]  /*0100*/  IMAD R11, R3, -0x600, R0 ;  /* 0xfffffa00030b7824 */ /* 0x000fe200078e0200 */
[----:B------:R-:W-:-:S03]  /*0110*/  CS2R R2, SRZ ;  /* 0x0000000000027805 */ /* 0x000fc6000001ff00 */
[----:B--2---:R-:W-:-:S05]  /*0120*/  IMAD.WIDE R8, R11, 0x4, R8 ;  /* 0x000000040b087825 */ /* 0x004fca00078e0208 */
[----:B------:R2:W3:Y:S01]  /*0130*/  @!P4 LDG.E.EL.64 R2, desc[UR4][R8.64] ;  /* 0x000000040802c981 */ /* 0x0004e2000c2e1b00 */
[----:B------:R-:W-:Y:S02]  /*0140*/  CS2R R4, SRZ ;  /* 0x0000000000047805 */ /* 0x000fe4000001ff00 */
[----:B------:R-:W-:Y:S01]  /*0150*/  CS2R R6, SRZ ;  /* 0x0000000000067805 */ /* 0x000fe2000001ff00 */
[----:B----4-:R-:W-:-:S04]  /*0160*/  IMAD.WIDE R12, R0, 0x4, R12 ;  /* 0x00000004000c7825 */ /* 0x010fc800078e020c */
[C---:B-----5:R-:W-:Y:S01]  /*0170*/  IMAD.WIDE R14, R11.reuse, 0x4, R14 ;  /* 0x000000040b0e7825 */ /* 0x060fe200078e020e */
[----:B------:R-:W4:Y:S04]  /*0180*/  @!P4 LDG.E.64 R4, desc[UR4][R12.64] ;  /* 0x000000040c04c981 */ /* 0x000f28000c1e1b00 */
[----:B------:R5:W4:Y:S01]  /*0190*/  @!P4 LDG.E.EL.64 R6, desc[UR4][R14.64] ;  /* 0x000000040e06c981 */ /* 0x000b22000c2e1b00 */
[----:B0-----:R-:W-:Y:S01]  /*01a0*/  IMAD.WIDE R16, R11, 0x4, R16 ;  /* 0x000000040b107825 */ /* 0x001fe200078e0210 */
[----:B--2---:R-:W-:-:S03]  /*01b0*/  CS2R R8, SRZ ;  /* 0x0000000000087805 */ /* 0x004fc6000001ff00 */
[----:B-1----:R-:W-:Y:S01]  /*01c0*/  IMAD.WIDE R18, R11, 0x4, R18 ;  /* 0x000000040b127825 */ /* 0x002fe200078e0212 */
[----:B------:R-:W-:-:S04]  /*01d0*/  CS2R R10, SRZ ;  /* 0x00000000000a7805 */ /* 0x000fc8000001ff00 */
[----:B------:R-:W2:Y:S04]  /*01e0*/  @!P4 LDG.E.EL.64 R8, desc[UR4][R18.64] ;  /* 0x000000041208c981 */ /* 0x000ea8000c2e1b00 */
[----:B------:R-:W2:Y:S01]  /*01f0*/  @!P4 LDG.E.EL.64 R10, desc[UR4][R16.64] ;  /* 0x00000004100ac981 */ /* 0x000ea2000c2e1b00 */
[----:B-----5:R-:W-:Y:S01]  /*0200*/  HFMA2.MMA R15, -RZ, RZ, 1.625, 0 ;  /* 0x3e800000ff0f7435 */ /* 0x020fe200000001ff */
[----:B---3--:R-:W-:Y:S01]  /*0210*/  FADD R2, R2, 9.9999997473787516356e-06 ;  /* 0x3727c5ac02027421 */ /* 0x008fe20000000000 */
[----:B------:R-:W-:-:S03]  /*0220*/  FADD R12, R3, 9.9999997473787516356e-06 ;  /* 0x3727c5ac030c7421 */ /* 0x000fc60000000000 */
[----:B------:R0:W1:Y:S08]  /*0230*/  MUFU.SQRT R13, R2 ;  /* 0x00000002000d7308 */ /* 0x0000700000002000 */
[----:B------:R-:W3:Y:S01]  /*0240*/  MUFU.SQRT R14, R12 ;  /* 0x0000000c000e7308 */ /* 0x000ee20000002000 */
[----:B0-----:R-:W0:Y:S01]  /*0250*/  LDC.64 R2, c[0x0][0x238] ;  /* 0x00008e00ff027b82 */ /* 0x001e220000000a00 */
[----:B-1----:R-:W-:-:S02]  /*0260*/  FSETP.GT.AND P0, PT, R13, 8.50705917302346158658e+37, PT ;  /* 0x7e8000000d00780b */ /* 0x002fc40003f04000 */
[----:B------:R-:W-:Y:S02]  /*0270*/  FSETP.GEU.AND P2, PT, R13, 1.175494350822287508e-38, PT ;  /* 0x008000000d00780b */ /* 0x000fe40003f4e000 */
[C---:B---3--:R-:W-:Y:S02]  /*0280*/  FSETP.GT.AND P1, PT, R14.reuse, 8.50705917302346158658e+37, PT ;  /* 0x7e8000000e00780b */ /* 0x048fe40003f24000 */
[----:B------:R-:W-:-:S07]  /*0290*/  FSETP.GEU.AND P3, PT, R14, 1.175494350822287508e-38, PT ;  /* 0x008000000e00780b */ /* 0x000fce0003f6e000 */
[----:B------:R-:W-:-:S04]  /*02a0*/  @P0 FMUL R13, R13, 0.25 ;  /* 0x3e8000000d0d0820 */ /* 0x000fc80000400000 */
[----:B------:R-:W-:Y:S01]  /*02b0*/  @!P2 FMUL R13, R13, 16777216 ;  /* 0x4b8000000d0da820 */ /* 0x000fe20000400000 */
[----:B------:R-:W-:-:S04]  /*02c0*/  @P1 FMUL R14, R14, 0.25 ;  /* 0x3e8000000e0e1820 */ /* 0x000fc80000400000 */
[----:B------:R-:W-:Y:S01]  /*02d0*/  @!P3 FMUL R14, R14, 16777216 ;  /* 0x4b8000000e0eb820 */ /* 0x000fe20000400000 */
[----:B------:R-:W1:Y:S01]  /*02e0*/  MUFU.RCP R13, R13 ;  /* 0x0000000d000d7308 */ /* 0x000e620000001000 */
[----:B------:R-:W-:-:S07]  /*02f0*/  FSEL R12, R15, 1, P0 ;  /* 0x3f8000000f0c7808 */ /* 0x000fce0000000000 */
[----:B------:R-:W3:Y:S01]  /*0300*/  MUFU.RCP R14, R14 ;  /* 0x0000000e000e7308 */ /* 0x000ee20000001000 */
[----:B------:R-:W-:Y:S01]  /*0310*/  FSEL R15, R15, 1, P1 ;  /* 0x3f8000000f0f7808 */ /* 0x000fe20000800000 */
[----:B------:R-:W-:Y:S01]  /*0320*/  @!P2 FMUL R12, R12, 16777216 ;  /* 0x4b8000000c0ca820 */ /* 0x000fe20000400000 */
[----:B----4-:R-:W-:-:S03]  /*0330*/  FADD R4, -R6, R4 ;  /* 0x0000000406047221 */ /* 0x010fc60000000100 */
[----:B------:R-:W-:Y:S01]  /*0340*/  @!P3 FMUL R15, R15, 16777216 ;  /* 0x4b8000000f0fb820 */ /* 0x000fe20000400000 */
[----:B------:R-:W-:Y:S01]  /*0350*/  FADD R5, -R7, R5 ;  /* 0x0000000507057221 */ /* 0x000fe20000000100 */
[----:B-1----:R-:W-:Y:S02]  /*0360*/  FMUL R13, R13, R12 ;  /* 0x0000000c0d0d7220 */ /* 0x002fe40000400000 */
[----:B---3--:R-:W-:Y:S02]  /*0370*/  FMUL R6, R14, R15 ;  /* 0x0000000f0e067220 */ /* 0x008fe40000400000 */
[----:B------:R-:W-:Y:S02]  /*0380*/  FMUL R13, R4, R13 ;  /* 0x0000000d040d7220 */ /* 0x000fe40000400000 */
[----:B------:R-:W-:Y:S01]  /*0390*/  FMUL R6, R5, R6 ;  /* 0x0000000605067220 */ /* 0x000fe20000400000 */
[----:B0-----:R-:W-:-:S04]  /*03a0*/  IMAD.WIDE R2, R0, 0x4, R2 ;  /* 0x0000000400027825 */ /* 0x001fc800078e0202 */
[----:B--2---:R-:W-:Y:S01]  /*03b0*/  FFMA R8, R13, R10, R8 ;  /* 0x0000000a0d087223 */ /* 0x004fe20000000008 */
[----:B------:R-:W-:Y:S01]  /*03c0*/  FFMA R9, R6, R11, R9 ;  /* 0x0000000b06097223 */ /* 0x000fe20000000009 */
[----:B------:R-:W-:Y:S06]  /*03d0*/  @P4 EXIT ;  /* 0x000000000000494d */ /* 0x000fec0003800000 */
[----:B------:R-:W-:Y:S01]  /*03e0*/  STG.E.64 desc[UR4][R2.64], R8 ;  /* 0x0000000802007986 */ /* 0x000fe2000c101b04 */
[----:B------:R-:W-:Y:S05]  /*03f0*/  EXIT ;  /* 0x000000000000794d */ /* 0x000fea0003800000 */
.L_x_0:
[----:B------:R-:W-:-:S00]  /*0400*/  BRA `(.L_x_0) ;  /* 0xfffffffc00fc7947 */ /* 0x000fc0000383ffff */
[----:B------:R-:W-:-:S00]  /*0410*/  NOP ;  /* 0x0000000000007918 */ /* 0x000fc00000000000 */
        /* <DEDUP_REMOVED lines=14> */
.L_x_1:


//--------------------- .nv.global.init           --------------------------
	.section	.nv.global.init,"aw",@progbits
.nv.global.init:
	.type		_$_str,@object
	.size		_$_str,(_$_str_$_2 - _$_str)
_$_str:
        /*0000*/ 	.byte	0x5f, 0x5f, 0x43, 0x55, 0x44, 0x41, 0x5f, 0x46, 0x54, 0x5a, 0x00
	.type		_$_str_$_2,@object
	.size		_$_str_$_2,(.L_1 - _$_str_$_2)
_$_str_$_2:
        /*000b*/ 	.byte	0x5f, 0x5f, 0x43, 0x55, 0x44, 0x41, 0x5f, 0x50, 0x52, 0x45, 0x43, 0x5f, 0x53, 0x51, 0x52, 0x54
        /*001b*/ 	.byte	0x00
.L_1:


//--------------------- .nv.constant0.triton_poi_fused__native_batch_norm_legit_no_training_27 --------------------------
	.section	.nv.constant0.triton_poi_fused__native_batch_norm_legit_no_training_27,"a",@progbits
	.sectionflags	@""
	.align	4
.nv.constant0.triton_poi_fused__native_batch_norm_legit_no_training_27:
	.zero		580
